//
// Generated by NVIDIA NVVM Compiler
//
// Compiler Build ID: CL-36424714
// Cuda compilation tools, release 13.0, V13.0.88
// Based on NVVM 20.0.0
//

.version 9.0
.target sm_100
.address_size 64

	// .globl	_Z14one_layer_calcPfS_S_S_i
// _ZZ14one_layer_calcPfS_S_S_iE7local_y has been demoted

.visible .entry _Z14one_layer_calcPfS_S_S_i(
	.param .u64 .ptr .align 1 _Z14one_layer_calcPfS_S_S_i_param_0,
	.param .u64 .ptr .align 1 _Z14one_layer_calcPfS_S_S_i_param_1,
	.param .u64 .ptr .align 1 _Z14one_layer_calcPfS_S_S_i_param_2,
	.param .u64 .ptr .align 1 _Z14one_layer_calcPfS_S_S_i_param_3,
	.param .u32 _Z14one_layer_calcPfS_S_S_i_param_4
)
{
	.reg .pred 	%p<4>;
	.reg .b16 	%rs<5>;
	.reg .b32 	%r<24>;
	.reg .b32 	%f<26>;
	.reg .b64 	%rd<15>;
	// demoted variable
	.shared .align 4 .b8 _ZZ14one_layer_calcPfS_S_S_iE7local_y[1512];
	ld.param.u64 	%rd1, [_Z14one_layer_calcPfS_S_S_i_param_0];
	ld.param.u64 	%rd2, [_Z14one_layer_calcPfS_S_S_i_param_1];
	ld.param.u64 	%rd3, [_Z14one_layer_calcPfS_S_S_i_param_2];
	ld.param.u64 	%rd4, [_Z14one_layer_calcPfS_S_S_i_param_3];
	ld.param.u32 	%r4, [_Z14one_layer_calcPfS_S_S_i_param_4];
	mov.u32 	%r5, %ctaid.x;
	mov.u32 	%r6, %ntid.x;
	mov.u32 	%r1, %tid.x;
	mad.lo.s32 	%r7, %r5, %r6, %r1;
	mul.hi.s32 	%r8, %r7, 1431655766;
	shr.u32 	%r9, %r8, 31;
	add.s32 	%r2, %r8, %r9;
	mad.lo.s32 	%r3, %r2, -3, %r7;
	add.s32 	%r10, %r4, -2;
	setp.ge.s32 	%p1, %r2, %r10;
	setp.gt.s32 	%p2, %r3, 2;
	or.pred  	%p3, %p2, %p1;
	@%p3 bra 	$L__BB0_2;
	cvta.to.global.u64 	%rd5, %rd1;
	cvta.to.global.u64 	%rd6, %rd2;
	add.s32 	%r11, %r3, %r2;
	mul.wide.s32 	%rd7, %r11, 4;
	add.s64 	%rd8, %rd5, %rd7;
	ld.global.f32 	%f1, [%rd8];
	shl.b32 	%r12, %r2, 1;
	add.s32 	%r13, %r11, %r12;
	mul.wide.s32 	%rd9, %r13, 4;
	add.s64 	%rd10, %rd6, %rd9;
	ld.global.f32 	%f2, [%rd10];
	mul.f32 	%f3, %f1, %f2;
	shl.b32 	%r14, %r1, 2;
	mov.u32 	%r15, _ZZ14one_layer_calcPfS_S_S_iE7local_y;
	add.s32 	%r16, %r15, %r14;
	st.shared.f32 	[%r16], %f3;
$L__BB0_2:
	bar.sync 	0;
	cvt.u16.u32 	%rs1, %r1;
	mul.hi.u16 	%rs2, %rs1, 21846;
	mul.lo.s16 	%rs3, %rs2, 3;
	sub.s16 	%rs4, %rs1, %rs3;
	cvt.u32.u16 	%r17, %rs4;
	sub.s32 	%r18, %r1, %r17;
	shl.b32 	%r19, %r18, 2;
	mov.u32 	%r20, _ZZ14one_layer_calcPfS_S_S_iE7local_y;
	add.s32 	%r21, %r20, %r19;
	ld.shared.f32 	%f4, [%r21];
	add.f32 	%f5, %f4, 0f00000000;
	ld.shared.f32 	%f6, [%r21+4];
	add.f32 	%f7, %f5, %f6;
	ld.shared.f32 	%f8, [%r21+8];
	add.f32 	%f9, %f7, %f8;
	cvta.to.global.u64 	%rd11, %rd3;
	cvta.to.global.u64 	%rd12, %rd4;
	bar.sync 	0;
	neg.f32 	%f10, %f9;
	ld.global.f32 	%f11, [%rd11];
	sub.f32 	%f12, %f10, %f11;
	fma.rn.f32 	%f13, %f12, 0f3BBB989D, 0f3F000000;
	cvt.sat.f32.f32 	%f14, %f13;
	mov.f32 	%f15, 0f4B400001;
	mov.f32 	%f16, 0f437C0000;
	fma.rm.f32 	%f17, %f14, %f16, %f15;
	add.f32 	%f18, %f17, 0fCB40007F;
	neg.f32 	%f19, %f18;
	fma.rn.f32 	%f20, %f12, 0f3FB8AA3B, %f19;
	fma.rn.f32 	%f21, %f12, 0f32A57060, %f20;
	mov.b32 	%r22, %f17;
	shl.b32 	%r23, %r22, 23;
	mov.b32 	%f22, %r23;
	ex2.approx.ftz.f32 	%f23, %f21;
	fma.rn.f32 	%f24, %f23, %f22, 0f3F800000;
	rcp.rn.f32 	%f25, %f24;
	mul.wide.s32 	%rd13, %r2, 4;
	add.s64 	%rd14, %rd12, %rd13;
	st.global.f32 	[%rd14], %f25;
	ret;

}


// ===== COMPILED SASS (sm_100) =====

	.target	sm_100

	.elftype	@"ET_EXEC"


//--------------------- .note.nv.tkinfo           --------------------------
	.section	.note.nv.tkinfo,"",@"SHT_NOTE"
	.sectionflags	@"SHF_NOTE_NV_TKINFO"
	.tkinfo
        /*0018*/ 	.word	0x00000002
        /*0030*/ 	.string	""
        /*0030*/ 	.string	"ptxas"
        /*0030*/ 	.string	"Cuda compilation tools, release 13.0, V13.0.88"
        /*0030*/ 	.string	"Build cuda_13.0.r13.0/compiler.36424714_0"
        /*0030*/ 	.string	"-arch sm_100 -m 64 "



//--------------------- .note.nv.cuinfo           --------------------------
	.section	.note.nv.cuinfo,"",@"SHT_NOTE"
	.sectionflags	@"SHF_NOTE_NV_CUINFO"
        /*0018*/ 	.short	0x0002
        /*001a*/ 	.short	0x0064
        /*001c*/ 	.short	0x0082
	.zero		2


//--------------------- .nv.info                  --------------------------
	.section	.nv.info,"",@"SHT_CUDA_INFO"
	.align	4


	//----- nvinfo : EIATTR_REGCOUNT
	.align		4
        /*0000*/ 	.byte	0x04, 0x2f
        /*0002*/ 	.short	(.L_1 - .L_0)
	.align		4
.L_0:
        /*0004*/ 	.word	index@(_Z14one_layer_calcPfS_S_S_i)
        /*0008*/ 	.word	0x00000010


	//----- nvinfo : EIATTR_FRAME_SIZE
	.align		4
.L_1:
        /*000c*/ 	.byte	0x04, 0x11
        /*000e*/ 	.short	(.L_3 - .L_2)
	.align		4
.L_2:
        /*0010*/ 	.word	index@($__internal_0_$__cuda_sm20_rcp_rn_f32_slowpath)
        /*0014*/ 	.word	0x00000000


	//----- nvinfo : EIATTR_FRAME_SIZE
	.align		4
.L_3:
        /*0018*/ 	.byte	0x04, 0x11
        /*001a*/ 	.short	(.L_5 - .L_4)
	.align		4
.L_4:
        /*001c*/ 	.word	index@(_Z14one_layer_calcPfS_S_S_i)
        /*0020*/ 	.word	0x00000000


	//----- nvinfo : EIATTR_MIN_STACK_SIZE
	.align		4
.L_5:
        /*0024*/ 	.byte	0x04, 0x12
        /*0026*/ 	.short	(.L_7 - .L_6)
	.align		4
.L_6:
        /*0028*/ 	.word	index@(_Z14one_layer_calcPfS_S_S_i)
        /*002c*/ 	.word	0x00000000
.L_7:


//--------------------- .nv.compat                --------------------------
	.section	.nv.compat,"",@"SHT_CUDA_COMPAT_INFO"
	.align	4
        /*0000*/ 	.byte	0x02, 0x09, 0x00, 0x00, 0x02, 0x02, 0x01, 0x00, 0x02, 0x05, 0x05, 0x00, 0x03, 0x07, 0x01, 0x01
        /*0010*/ 	.byte	0x02, 0x03, 0x00, 0x00, 0x02, 0x06, 0x01, 0x00, 0x04, 0x0b, 0x08, 0x00, 0x09, 0x00, 0x00, 0x00
        /*0020*/ 	.byte	0x00, 0x00, 0x00, 0x00


//--------------------- .nv.info._Z14one_layer_calcPfS_S_S_i --------------------------
	.section	.nv.info._Z14one_layer_calcPfS_S_S_i,"",@"SHT_CUDA_INFO"
	.sectionflags	@""
	.align	4


	//----- nvinfo : EIATTR_CUDA_API_VERSION
	.align		4
        /*0000*/ 	.byte	0x04, 0x37
        /*0002*/ 	.short	(.L_9 - .L_8)
.L_8:
        /*0004*/ 	.word	0x00000082


	//----- nvinfo : EIATTR_KPARAM_INFO
	.align		4
.L_9:
        /*0008*/ 	.byte	0x04, 0x17
        /*000a*/ 	.short	(.L_11 - .L_10)
.L_10:
        /*000c*/ 	.word	0x00000000
        /*0010*/ 	.short	0x0004
        /*0012*/ 	.short	0x0020
        /*0014*/ 	.byte	0x00, 0xf0, 0x11, 0x00


	//----- nvinfo : EIATTR_KPARAM_INFO
	.align		4
.L_11:
        /*0018*/ 	.byte	0x04, 0x17
        /*001a*/ 	.short	(.L_13 - .L_12)
.L_12:
        /*001c*/ 	.word	0x00000000
        /*0020*/ 	.short	0x0003
        /*0022*/ 	.short	0x0018
        /*0024*/ 	.byte	0x00, 0xf5, 0x21, 0x00


	//----- nvinfo : EIATTR_KPARAM_INFO
	.align		4
.L_13:
        /*0028*/ 	.byte	0x04, 0x17
        /*002a*/ 	.short	(.L_15 - .L_14)
.L_14:
        /*002c*/ 	.word	0x00000000
        /*0030*/ 	.short	0x0002
        /*0032*/ 	.short	0x0010
        /*0034*/ 	.byte	0x00, 0xf5, 0x21, 0x00


	//----- nvinfo : EIATTR_KPARAM_INFO
	.align		4
.L_15:
        /*0038*/ 	.byte	0x04, 0x17
        /*003a*/ 	.short	(.L_17 - .L_16)
.L_16:
        /*003c*/ 	.word	0x00000000
        /*0040*/ 	.short	0x0001
        /*0042*/ 	.short	0x0008
        /*0044*/ 	.byte	0x00, 0xf5, 0x21, 0x00


	//----- nvinfo : EIATTR_KPARAM_INFO
	.align		4
.L_17:
        /*0048*/ 	.byte	0x04, 0x17
        /*004a*/ 	.short	(.L_19 - .L_18)
.L_18:
        /*004c*/ 	.word	0x00000000
        /*0050*/ 	.short	0x0000
        /*0052*/ 	.short	0x0000
        /*0054*/ 	.byte	0x00, 0xf5, 0x21, 0x00


	//----- nvinfo : EIATTR_SPARSE_MMA_MASK
	.align		4
.L_19:
        /*0058*/ 	.byte	0x03, 0x50
        /*005a*/ 	.short	0x0000


	//----- nvinfo : EIATTR_MAXREG_COUNT
	.align		4
        /*005c*/ 	.byte	0x03, 0x1b
        /*005e*/ 	.short	0x00ff


	//----- nvinfo : EIATTR_NUM_BARRIERS
	.align		4
        /*0060*/ 	.byte	0x02, 0x4c
        /*0062*/ 	.byte	0x01
	.zero		1


	//----- nvinfo : EIATTR_MERCURY_ISA_VERSION
	.align		4
        /*0064*/ 	.byte	0x03, 0x5f
        /*0066*/ 	.short	0x0101


	//----- nvinfo : EIATTR_VRC_CTA_INIT_COUNT
	.align		4
        /*0068*/ 	.byte	0x02, 0x4a
	.zero		1
	.zero		1


	//----- nvinfo : EIATTR_EXIT_INSTR_OFFSETS
	.align		4
        /*006c*/ 	.byte	0x04, 0x1c
        /*006e*/ 	.short	(.L_21 - .L_20)


	//   ....[0]....
.L_20:
        /*0070*/ 	.word	0x000004b0


	//----- nvinfo : EIATTR_CRS_STACK_SIZE
	.align		4
.L_21:
        /*0074*/ 	.byte	0x04, 0x1e
        /*0076*/ 	.short	(.L_23 - .L_22)
.L_22:
        /*0078*/ 	.word	0x00000000


	//----- nvinfo : EIATTR_CBANK_PARAM_SIZE
	.align		4
.L_23:
        /*007c*/ 	.byte	0x03, 0x19
        /*007e*/ 	.short	0x0024


	//----- nvinfo : EIATTR_PARAM_CBANK
	.align		4
        /*0080*/ 	.byte	0x04, 0x0a
        /*0082*/ 	.short	(.L_25 - .L_24)
	.align		4
.L_24:
        /*0084*/ 	.word	index@(.nv.constant0._Z14one_layer_calcPfS_S_S_i)
        /*0088*/ 	.short	0x0380
        /*008a*/ 	.short	0x0024


	//----- nvinfo : EIATTR_SW_WAR
	.align		4
.L_25:
        /*008c*/ 	.byte	0x04, 0x36
        /*008e*/ 	.short	(.L_27 - .L_26)
.L_26:
        /*0090*/ 	.word	0x00000008
.L_27:


//--------------------- .nv.callgraph             --------------------------
	.section	.nv.callgraph,"",@"SHT_CUDA_CALLGRAPH"
	.align	4
	.sectionentsize	8
	.align		4
        /*0000*/ 	.word	0x00000000
	.align		4
        /*0004*/ 	.word	0xffffffff
	.align		4
        /*0008*/ 	.word	0x00000000
	.align		4
        /*000c*/ 	.word	0xfffffffe
	.align		4
        /*0010*/ 	.word	0x00000000
	.align		4
        /*0014*/ 	.word	0xfffffffd
	.align		4
        /*0018*/ 	.word	0x00000000
	.align		4
        /*001c*/ 	.word	0xfffffffc


//--------------------- .text._Z14one_layer_calcPfS_S_S_i --------------------------
	.section	.text._Z14one_layer_calcPfS_S_S_i,"ax",@progbits
	.align	128
        .global         _Z14one_layer_calcPfS_S_S_i
        .type           _Z14one_layer_calcPfS_S_S_i,@function
        .size           _Z14one_layer_calcPfS_S_S_i,(.L_x_8 - _Z14one_layer_calcPfS_S_S_i)
        .other          _Z14one_layer_calcPfS_S_S_i,@"STO_CUDA_ENTRY STV_DEFAULT"
_Z14one_layer_calcPfS_S_S_i:
.text._Z14one_layer_calcPfS_S_S_i:
[----:B------:R-:W-:Y:S01]  /*0000*/  LDC R1, c[0x0][0x37c] ;  /* 0x0000df00ff017b82 */ /* 0x000fe20000000800 */
[----:B------:R-:W0:Y:S07]  /*0010*/  S2R R0, SR_TID.X ;  /* 0x0000000000007919 */ /* 0x000e2e0000002100 */
[----:B------:R-:W0:Y:S01]  /*0020*/  S2UR UR5, SR_CTAID.X ;  /* 0x00000000000579c3 */ /* 0x000e220000002500 */
[----:B------:R-:W1:Y:S01]  /*0030*/  LDCU UR4, c[0x0][0x3a0] ;  /* 0x00007400ff0477ac */ /* 0x000e620008000800 */
[----:B------:R-:W2:Y:S06]  /*0040*/  LDCU.64 UR6, c[0x0][0x358] ;  /* 0x00006b00ff0677ac */ /* 0x000eac0008000a00 */
[----:B------:R-:W0:Y:S08]  /*0050*/  LDC R3, c[0x0][0x360] ;  /* 0x0000d800ff037b82 */ /* 0x000e300000000800 */
[----:B------:R-:W3:Y:S01]  /*0060*/  LDC.64 R6, c[0x0][0x388] ;  /* 0x0000e200ff067b82 */ /* 0x000ee20000000a00 */
[----:B-1----:R-:W-:-:S07]  /*0070*/  UIADD3 UR4, UPT, UPT, UR4, -0x2, URZ ;  /* 0xfffffffe04047890 */ /* 0x002fce000fffe0ff */
[----:B------:R-:W1:Y:S01]  /*0080*/  LDC.64 R4, c[0x0][0x380] ;  /* 0x0000e000ff047b82 */ /* 0x000e620000000a00 */
[----:B0-----:R-:W-:-:S04]  /*0090*/  IMAD R2, R3, UR5, R0 ;  /* 0x0000000503027c24 */ /* 0x001fc8000f8e0200 */
[----:B------:R-:W-:-:S05]  /*00a0*/  IMAD.HI R3, R2, 0x55555556, RZ ;  /* 0x5555555602037827 */ /* 0x000fca00078e02ff */
[----:B------:R-:W-:-:S04]  /*00b0*/  LEA.HI R3, R3, R3, RZ, 0x1 ;  /* 0x0000000303037211 */ /* 0x000fc800078f08ff */
[C---:B------:R-:W-:Y:S01]  /*00c0*/  ISETP.GE.AND P0, PT, R3.reuse, UR4, PT ;  /* 0x0000000403007c0c */ /* 0x040fe2000bf06270 */
[----:B------:R-:W-:-:S05]  /*00d0*/  IMAD R2, R3, -0x3, R2 ;  /* 0xfffffffd03027824 */ /* 0x000fca00078e0202 */
[----:B------:R-:W-:-:S13]  /*00e0*/  ISETP.GT.OR P0, PT, R2, 0x2, P0 ;  /* 0x000000020200780c */ /* 0x000fda0000704670 */
[----:B------:R-:W-:-:S04]  /*00f0*/  @!P0 IMAD.IADD R2, R3, 0x1, R2 ;  /* 0x0000000103028824 */ /* 0x000fc800078e0202 */
[----:B------:R-:W-:Y:S02]  /*0100*/  @!P0 IMAD R9, R3, 0x2, R2 ;  /* 0x0000000203098824 */ /* 0x000fe400078e0202 */
[----:B-1----:R-:W-:-:S04]  /*0110*/  @!P0 IMAD.WIDE R4, R2, 0x4, R4 ;  /* 0x0000000402048825 */ /* 0x002fc800078e0204 */
[----:B---3--:R-:W-:Y:S01]  /*0120*/  @!P0 IMAD.WIDE R6, R9, 0x4, R6 ;  /* 0x0000000409068825 */ /* 0x008fe200078e0206 */
[----:B--2---:R0:W2:Y:S05]  /*0130*/  @!P0 LDG.E R2, desc[UR6][R4.64] ;  /* 0x0000000604028981 */ /* 0x0040aa000c1e1900 */
[----:B------:R1:W2:Y:S01]  /*0140*/  @!P0 LDG.E R7, desc[UR6][R6.64] ;  /* 0x0000000606078981 */ /* 0x0002a2000c1e1900 */
[----:B------:R-:W3:Y:S01]  /*0150*/  S2UR UR5, SR_CgaCtaId ;  /* 0x00000000000579c3 */ /* 0x000ee20000008800 */
[----:B------:R-:W-:Y:S01]  /*0160*/  LOP3.LUT R8, R0, 0xffff, RZ, 0xc0, !PT ;  /* 0x0000ffff00087812 */ /* 0x000fe200078ec0ff */
[----:B------:R-:W-:-:S04]  /*0170*/  UMOV UR4, 0x400 ;  /* 0x0000040000047882 */ /* 0x000fc80000000000 */
[----:B------:R-:W-:Y:S02]  /*0180*/  IMAD R8, R8, 0x5556, RZ ;  /* 0x0000555608087824 */ /* 0x000fe400078e02ff */
[----:B0-----:R-:W0:Y:S03]  /*0190*/  LDC.64 R4, c[0x0][0x390] ;  /* 0x0000e400ff047b82 */ /* 0x001e260000000a00 */
[----:B------:R-:W-:-:S04]  /*01a0*/  SHF.R.U32.HI R8, RZ, 0x10, R8 ;  /* 0x00000010ff087819 */ /* 0x000fc80000011608 */
[----:B------:R-:W-:-:S05]  /*01b0*/  PRMT R8, R8, 0x9910, RZ ;  /* 0x0000991008087816 */ /* 0x000fca00000000ff */
[----:B------:R-:W-:Y:S01]  /*01c0*/  IMAD R8, R8, 0x3, RZ ;  /* 0x0000000308087824 */ /* 0x000fe200078e02ff */
[----:B---3--:R-:W-:-:S04]  /*01d0*/  ULEA UR4, UR5, UR4, 0x18 ;  /* 0x0000000405047291 */ /* 0x008fc8000f8ec0ff */
[----:B------:R-:W-:-:S04]  /*01e0*/  IADD3 R8, PT, PT, RZ, -R8, RZ ;  /* 0x80000008ff087210 */ /* 0x000fc80007ffe0ff */
[----:B------:R-:W-:-:S05]  /*01f0*/  PRMT R9, R8, 0x7710, RZ ;  /* 0x0000771008097816 */ /* 0x000fca00000000ff */
[----:B-1----:R-:W-:-:S05]  /*0200*/  IMAD.IADD R6, R9, 0x1, R0 ;  /* 0x0000000109067824 */ /* 0x002fca00078e0200 */
[----:B------:R-:W-:-:S05]  /*0210*/  LOP3.LUT R9, R6, 0xffff, RZ, 0xc0, !PT ;  /* 0x0000ffff06097812 */ /* 0x000fca00078ec0ff */
[----:B------:R-:W-:-:S05]  /*0220*/  IMAD.IADD R9, R0, 0x1, -R9 ;  /* 0x0000000100097824 */ /* 0x000fca00078e0a09 */
[----:B------:R-:W-:Y:S01]  /*0230*/  LEA R9, R9, UR4, 0x2 ;  /* 0x0000000409097c11 */ /* 0x000fe2000f8e10ff */
[----:B--2---:R-:W-:Y:S01]  /*0240*/  @!P0 FMUL R2, R2, R7 ;  /* 0x0000000702028220 */ /* 0x004fe20000400000 */
[----:B------:R-:W-:-:S05]  /*0250*/  @!P0 LEA R7, R0, UR4, 0x2 ;  /* 0x0000000400078c11 */ /* 0x000fca000f8e10ff */
[----:B------:R1:W-:Y:S01]  /*0260*/  @!P0 STS [R7], R2 ;  /* 0x0000000207008388 */ /* 0x0003e20000000800 */
[----:B------:R-:W-:Y:S06]  /*0270*/  BAR.SYNC.DEFER_BLOCKING 0x0 ;  /* 0x0000000000007b1d */ /* 0x000fec0000010000 */
[----:B------:R-:W2:Y:S04]  /*0280*/  LDS R0, [R9] ;  /* 0x0000000009007984 */ /* 0x000ea80000000800 */
[----:B------:R-:W3:Y:S04]  /*0290*/  LDS R11, [R9+0x4] ;  /* 0x00000400090b7984 */ /* 0x000ee80000000800 */
[----:B------:R-:W4:Y:S01]  /*02a0*/  LDS R13, [R9+0x8] ;  /* 0x00000800090d7984 */ /* 0x000f220000000800 */
[----:B------:R-:W-:Y:S06]  /*02b0*/  BAR.SYNC.DEFER_BLOCKING 0x0 ;  /* 0x0000000000007b1d */ /* 0x000fec0000010000 */
[----:B0-----:R-:W5:Y:S01]  /*02c0*/  LDG.E R5, desc[UR6][R4.64] ;  /* 0x0000000604057981 */ /* 0x001f62000c1e1900 */
[----:B-1----:R-:W-:Y:S01]  /*02d0*/  IMAD.MOV.U32 R7, RZ, RZ, 0x437c0000 ;  /* 0x437c0000ff077424 */ /* 0x002fe200078e00ff */
[----:B------:R-:W-:Y:S01]  /*02e0*/  BSSY.RECONVERGENT B0, `(.L_x_0) ;  /* 0x0000019000007945 */ /* 0x000fe20003800200 */
[----:B--2---:R-:W-:-:S04]  /*02f0*/  FADD R0, RZ, R0 ;  /* 0x00000000ff007221 */ /* 0x004fc80000000000 */
[----:B---3--:R-:W-:Y:S01]  /*0300*/  FADD R0, R0, R11 ;  /* 0x0000000b00007221 */ /* 0x008fe20000000000 */
[----:B------:R-:W-:-:S03]  /*0310*/  HFMA2 R11, -RZ, RZ, 0.96630859375, -0.0022525787353515625 ;  /* 0x3bbb989dff0b7431 */ /* 0x000fc600000001ff */
[----:B----4-:R-:W-:-:S04]  /*0320*/  FADD R0, R0, R13 ;  /* 0x0000000d00007221 */ /* 0x010fc80000000000 */
[----:B-----5:R-:W-:-:S04]  /*0330*/  FADD R0, -R0, -R5 ;  /* 0x8000000500007221 */ /* 0x020fc80000000100 */
[----:B------:R-:W-:-:S04]  /*0340*/  FFMA.SAT R2, R0, R11, 0.5 ;  /* 0x3f00000000027423 */ /* 0x000fc8000000200b */
[----:B------:R-:W-:-:S04]  /*0350*/  FFMA.RM R2, R2, R7, 12582913 ;  /* 0x4b40000102027423 */ /* 0x000fc80000004007 */
[C---:B------:R-:W-:Y:S01]  /*0360*/  FADD R7, R2.reuse, -12583039 ;  /* 0xcb40007f02077421 */ /* 0x040fe20000000000 */
[----:B------:R-:W-:-:S03]  /*0370*/  SHF.L.U32 R2, R2, 0x17, RZ ;  /* 0x0000001702027819 */ /* 0x000fc600000006ff */
[----:B------:R-:W-:-:S04]  /*0380*/  FFMA R7, R0, 1.4426950216293334961, -R7 ;  /* 0x3fb8aa3b00077823 */ /* 0x000fc80000000807 */
[----:B------:R-:W-:-:S06]  /*0390*/  FFMA R7, R0, 1.925963033500011079e-08, R7 ;  /* 0x32a5706000077823 */ /* 0x000fcc0000000007 */
[----:B------:R-:W0:Y:S02]  /*03a0*/  MUFU.EX2 R7, R7 ;  /* 0x0000000700077308 */ /* 0x000e240000000800 */
[----:B0-----:R-:W-:-:S04]  /*03b0*/  FFMA R0, R2, R7, 1 ;  /* 0x3f80000002007423 */ /* 0x001fc80000000007 */
[----:B------:R-:W-:-:S05]  /*03c0*/  VIADD R2, R0, 0x1800000 ;  /* 0x0180000000027836 */ /* 0x000fca0000000000 */
[----:B------:R-:W-:-:S04]  /*03d0*/  LOP3.LUT R2, R2, 0x7f800000, RZ, 0xc0, !PT ;  /* 0x7f80000002027812 */ /* 0x000fc800078ec0ff */
[----:B------:R-:W-:-:S13]  /*03e0*/  ISETP.GT.U32.AND P0, PT, R2, 0x1ffffff, PT ;  /* 0x01ffffff0200780c */ /* 0x000fda0003f04070 */
[----:B------:R-:W-:Y:S05]  /*03f0*/  @P0 BRA `(.L_x_1) ;  /* 0x00000000000c0947 */ /* 0x000fea0003800000 */
[----:B------:R-:W-:-:S07]  /*0400*/  MOV R4, 0x420 ;  /* 0x0000042000047802 */ /* 0x000fce0000000f00 */
[----:B------:R-:W-:Y:S05]  /*0410*/  CALL.REL.NOINC `($__internal_0_$__cuda_sm20_rcp_rn_f32_slowpath) ;  /* 0x0000000000287944 */ /* 0x000fea0003c00000 */
[----:B------:R-:W-:Y:S05]  /*0420*/  BRA `(.L_x_2) ;  /* 0x0000000000107947 */ /* 0x000fea0003800000 */
.L_x_1:
[----:B------:R-:W0:Y:S02]  /*0430*/  MUFU.RCP R7, R0 ;  /* 0x0000000000077308 */ /* 0x000e240000001000 */
[----:B0-----:R-:W-:-:S04]  /*0440*/  FFMA R2, R0, R7, -1 ;  /* 0xbf80000000027423 */ /* 0x001fc80000000007 */
[----:B------:R-:W-:-:S04]  /*0450*/  FADD.FTZ R2, -R2, -RZ ;  /* 0x800000ff02027221 */ /* 0x000fc80000010100 */
[----:B------:R-:W-:-:S07]  /*0460*/  FFMA R7, R7, R2, R7 ;  /* 0x0000000207077223 */ /* 0x000fce0000000007 */
.L_x_2:
[----:B------:R-:W-:Y:S05]  /*0470*/  BSYNC.RECONVERGENT B0 ;  /* 0x0000000000007941 */ /* 0x000fea0003800200 */
.L_x_0:
[----:B------:R-:W0:Y:S02]  /*0480*/  LDC.64 R4, c[0x0][0x398] ;  /* 0x0000e600ff047b82 */ /* 0x000e240000000a00 */
[----:B0-----:R-:W-:-:S05]  /*0490*/  IMAD.WIDE R2, R3, 0x4, R4 ;  /* 0x0000000403027825 */ /* 0x001fca00078e0204 */
[----:B------:R-:W-:Y:S01]  /*04a0*/  STG.E desc[UR6][R2.64], R7 ;  /* 0x0000000702007986 */ /* 0x000fe2000c101906 */
[----:B------:R-:W-:Y:S05]  /*04b0*/  EXIT ;  /* 0x000000000000794d */ /* 0x000fea0003800000 */
        .weak           $__internal_0_$__cuda_sm20_rcp_rn_f32_slowpath
        .type           $__internal_0_$__cuda_sm20_rcp_rn_f32_slowpath,@function
        .size           $__internal_0_$__cuda_sm20_rcp_rn_f32_slowpath,(.L_x_8 - $__internal_0_$__cuda_sm20_rcp_rn_f32_slowpath)
$__internal_0_$__cuda_sm20_rcp_rn_f32_slowpath:
[----:B------:R-:W-:Y:S01]  /*04c0*/  SHF.L.U32 R2, R0, 0x1, RZ ;  /* 0x0000000100027819 */ /* 0x000fe200000006ff */
[----:B------:R-:W-:Y:S03]  /*04d0*/  BSSY.RECONVERGENT B1, `(.L_x_3) ;  /* 0x0000030000017945 */ /* 0x000fe60003800200 */
[----:B------:R-:W-:-:S04]  /*04e0*/  SHF.R.U32.HI R2, RZ, 0x18, R2 ;  /* 0x00000018ff027819 */ /* 0x000fc80000011602 */
[----:B------:R-:W-:-:S13]  /*04f0*/  ISETP.NE.U32.AND P0, PT, R2, RZ, PT ;  /* 0x000000ff0200720c */ /* 0x000fda0003f05070 */
[----:B------:R-:W-:Y:S05]  /*0500*/  @P0 BRA `(.L_x_4) ;  /* 0x0000000000280947 */ /* 0x000fea0003800000 */
[----:B------:R-:W-:-:S05]  /*0510*/  IMAD.SHL.U32 R2, R0, 0x2, RZ ;  /* 0x0000000200027824 */ /* 0x000fca00078e00ff */
[----:B------:R-:W-:-:S13]  /*0520*/  ISETP.NE.AND P0, PT, R2, RZ, PT ;  /* 0x000000ff0200720c */ /* 0x000fda0003f05270 */
[----:B------:R-:W-:Y:S01]  /*0530*/  @P0 FFMA R6, R0, 1.84467440737095516160e+19, RZ ;  /* 0x5f80000000060823 */ /* 0x000fe200000000ff */
[----:B------:R-:W-:Y:S08]  /*0540*/  @!P0 MUFU.RCP R5, R0 ;  /* 0x0000000000058308 */ /* 0x000ff00000001000 */
[----:B------:R-:W0:Y:S02]  /*0550*/  @P0 MUFU.RCP R7, R6 ;  /* 0x0000000600070308 */ /* 0x000e240000001000 */
[----:B0-----:R-:W-:-:S04]  /*0560*/  @P0 FFMA R2, R6, R7, -1 ;  /* 0xbf80000006020423 */ /* 0x001fc80000000007 */
[----:B------:R-:W-:-:S04]  /*0570*/  @P0 FADD.FTZ R2, -R2, -RZ ;  /* 0x800000ff02020221 */ /* 0x000fc80000010100 */
[----:B------:R-:W-:-:S04]  /*0580*/  @P0 FFMA R2, R7, R2, R7 ;  /* 0x0000000207020223 */ /* 0x000fc80000000007 */
[----:B------:R-:W-:Y:S01]  /*0590*/  @P0 FFMA R5, R2, 1.84467440737095516160e+19, RZ ;  /* 0x5f80000002050823 */ /* 0x000fe200000000ff */
[----:B------:R-:W-:Y:S06]  /*05a0*/  BRA `(.L_x_5) ;  /* 0x0000000000887947 */ /* 0x000fec0003800000 */
.L_x_4:
[----:B------:R-:W-:-:S04]  /*05b0*/  IADD3 R5, PT, PT, R2, -0xfd, RZ ;  /* 0xffffff0302057810 */ /* 0x000fc80007ffe0ff */
[----:B------:R-:W-:-:S13]  /*05c0*/  ISETP.GT.U32.AND P0, PT, R5, 0x1, PT ;  /* 0x000000010500780c */ /* 0x000fda0003f04070 */
[----:B------:R-:W-:Y:S05]  /*05d0*/  @P0 BRA `(.L_x_6) ;  /* 0x0000000000780947 */ /* 0x000fea0003800000 */
[----:B------:R-:W-:Y:S01]  /*05e0*/  LOP3.LUT R6, R0, 0x7fffff, RZ, 0xc0, !PT ;  /* 0x007fffff00067812 */ /* 0x000fe200078ec0ff */
[----:B------:R-:W-:-:S03]  /*05f0*/  IMAD.MOV.U32 R10, RZ, RZ, 0x3 ;  /* 0x00000003ff0a7424 */ /* 0x000fc600078e00ff */
[----:B------:R-:W-:Y:S02]  /*0600*/  LOP3.LUT R6, R6, 0x3f800000, RZ, 0xfc, !PT ;  /* 0x3f80000006067812 */ /* 0x000fe400078efcff */
[----:B------:R-:W-:Y:S02]  /*0610*/  SHF.L.U32 R11, R10, R5, RZ ;  /* 0x000000050a0b7219 */ /* 0x000fe400000006ff */
[----:B------:R-:W0:Y:S02]  /*0620*/  MUFU.RCP R7, R6 ;  /* 0x0000000600077308 */ /* 0x000e240000001000 */
[----:B0-----:R-:W-:-:S04]  /*0630*/  FFMA R8, R6, R7, -1 ;  /* 0xbf80000006087423 */ /* 0x001fc80000000007 */
[----:B------:R-:W-:-:S04]  /*0640*/  FADD.FTZ R8, -R8, -RZ ;  /* 0x800000ff08087221 */ /* 0x000fc80000010100 */
[CCC-:B------:R-:W-:Y:S01]  /*0650*/  FFMA.RM R9, R7.reuse, R8.reuse, R7.reuse ;  /* 0x0000000807097223 */ /* 0x1c0fe20000004007 */
[----:B------:R-:W-:-:S04]  /*0660*/  FFMA.RP R8, R7, R8, R7 ;  /* 0x0000000807087223 */ /* 0x000fc80000008007 */
[C---:B------:R-:W-:Y:S02]  /*0670*/  LOP3.LUT R7, R9.reuse, 0x7fffff, RZ, 0xc0, !PT ;  /* 0x007fffff09077812 */ /* 0x040fe400078ec0ff */
[----:B------:R-:W-:Y:S02]  /*0680*/  FSETP.NEU.FTZ.AND P0, PT, R9, R8, PT ;  /* 0x000000080900720b */ /* 0x000fe40003f1d000 */
[----:B------:R-:W-:Y:S02]  /*0690*/  LOP3.LUT R8, R7, 0x800000, RZ, 0xfc, !PT ;  /* 0x0080000007087812 */ /* 0x000fe400078efcff */
[----:B------:R-:W-:Y:S02]  /*06a0*/  SEL R7, RZ, 0xffffffff, !P0 ;  /* 0xffffffffff077807 */ /* 0x000fe40004000000 */
[----:B------:R-:W-:Y:S02]  /*06b0*/  LOP3.LUT R6, R11, R8, RZ, 0xc0, !PT ;  /* 0x000000080b067212 */ /* 0x000fe400078ec0ff */
[----:B------:R-:W-:-:S02]  /*06c0*/  IADD3 R7, PT, PT, -R7, RZ, RZ ;  /* 0x000000ff07077210 */ /* 0x000fc40007ffe1ff */
[-C--:B------:R-:W-:Y:S02]  /*06d0*/  SHF.R.U32.HI R6, RZ, R5.reuse, R6 ;  /* 0x00000005ff067219 */ /* 0x080fe40000011606 */
[----:B------:R-:W-:Y:S02]  /*06e0*/  LOP3.LUT P1, RZ, R7, R5, R8, 0xf8, !PT ;  /* 0x0000000507ff7212 */ /* 0x000fe4000782f808 */
[C---:B------:R-:W-:Y:S02]  /*06f0*/  LOP3.LUT P0, RZ, R6.reuse, 0x1, RZ, 0xc0, !PT ;  /* 0x0000000106ff7812 */ /* 0x040fe4000780c0ff */
[----:B------:R-:W-:-:S04]  /*0700*/  LOP3.LUT P2, RZ, R6, 0x2, RZ, 0xc0, !PT ;  /* 0x0000000206ff7812 */ /* 0x000fc8000784c0ff */
[----:B------:R-:W-:Y:S02]  /*0710*/  PLOP3.LUT P0, PT, P0, P1, P2, 0xe0, 0x0 ;  /* 0x000000000000781c */ /* 0x000fe40000703c20 */
[----:B------:R-:W-:Y:S02]  /*0720*/  LOP3.LUT P1, RZ, R0, 0x7fffff, RZ, 0xc0, !PT ;  /* 0x007fffff00ff7812 */ /* 0x000fe4000782c0ff */
[----:B------:R-:W-:-:S05]  /*0730*/  SEL R5, RZ, 0x1, !P0 ;  /* 0x00000001ff057807 */ /* 0x000fca0004000000 */
[----:B------:R-:W-:-:S05]  /*0740*/  IMAD.MOV R5, RZ, RZ, -R5 ;  /* 0x000000ffff057224 */ /* 0x000fca00078e0a05 */
[----:B------:R-:W-:Y:S02]  /*0750*/  ISETP.GE.AND P0, PT, R5, RZ, PT ;  /* 0x000000ff0500720c */ /* 0x000fe40003f06270 */
[----:B------:R-:W-:-:S04]  /*0760*/  IADD3 R5, PT, PT, R2, -0xfc, RZ ;  /* 0xffffff0402057810 */ /* 0x000fc80007ffe0ff */
[----:B------:R-:W-:-:S07]  /*0770*/  SHF.R.U32.HI R5, RZ, R5, R8 ;  /* 0x00000005ff057219 */ /* 0x000fce0000011608 */
[----:B------:R-:W-:-:S05]  /*0780*/  @!P0 VIADD R5, R5, 0x1 ;  /* 0x0000000105058836 */ /* 0x000fca0000000000 */
[----:B------:R-:W-:-:S04]  /*0790*/  @!P1 SHF.L.U32 R5, R5, 0x1, RZ ;  /* 0x0000000105059819 */ /* 0x000fc800000006ff */
[----:B------:R-:W-:Y:S01]  /*07a0*/  LOP3.LUT R5, R5, 0x80000000, R0, 0xf8, !PT ;  /* 0x8000000005057812 */ /* 0x000fe200078ef800 */
[----:B------:R-:W-:Y:S06]  /*07b0*/  BRA `(.L_x_5) ;  /* 0x0000000000047947 */ /* 0x000fec0003800000 */
.L_x_6:
[----:B------:R0:W1:Y:S02]  /*07c0*/  MUFU.RCP R5, R0 ;  /* 0x0000000000057308 */ /* 0x0000640000001000 */
.L_x_5:
[----:B------:R-:W-:Y:S05]  /*07d0*/  BSYNC.RECONVERGENT B1 ;  /* 0x0000000000017941 */ /* 0x000fea0003800200 */
.L_x_3:
[----:B-1----:R-:W-:Y:S01]  /*07e0*/  IMAD.MOV.U32 R7, RZ, RZ, R5 ;  /* 0x000000ffff077224 */ /* 0x002fe200078e0005 */
[----:B------:R-:W-:-:S04]  /*07f0*/  MOV R5, 0x0 ;  /* 0x0000000000057802 */ /* 0x000fc80000000f00 */
[----:B0-----:R-:W-:Y:S05]  /*0800*/  RET.REL.NODEC R4 `(_Z14one_layer_calcPfS_S_S_i) ;  /* 0xfffffff404fc7950 */ /* 0x001fea0003c3ffff */
.L_x_7:
[----:B------:R-:W-:-:S00]  /*0810*/  BRA `(.L_x_7) ;  /* 0xfffffffc00fc7947 */ /* 0x000fc0000383ffff */
[----:B------:R-:W-:-:S00]  /*0820*/  NOP ;  /* 0x0000000000007918 */ /* 0x000fc00000000000 */
        /* <DEDUP_REMOVED lines=13> */
.L_x_8:


//--------------------- .nv.shared._Z14one_layer_calcPfS_S_S_i --------------------------
	.section	.nv.shared._Z14one_layer_calcPfS_S_S_i,"aw",@nobits
	.sectionflags	@""
	.align	4
.nv.shared._Z14one_layer_calcPfS_S_S_i:
	.zero		2536


//--------------------- .nv.shared.reserved.0     --------------------------
	.section	.nv.shared.reserved.0,"aw",@nobits
	.weak		__nv_reservedSMEM_offset_0_alias
	.size		__nv_reservedSMEM_offset_0_alias, 0, 64
	.other		__nv_reservedSMEM_offset_0_alias,@"STO_CUDA_RESERVED_SHARED STV_DEFAULT"
__nv_reservedSMEM_offset_0_alias:
	.zero		0
	.zero		64


//--------------------- .nv.constant0._Z14one_layer_calcPfS_S_S_i --------------------------
	.section	.nv.constant0._Z14one_layer_calcPfS_S_S_i,"a",@progbits
	.sectionflags	@""
	.align	4
.nv.constant0._Z14one_layer_calcPfS_S_S_i:
	.zero		932


//--------------------- SYMBOLS --------------------------

	.type		.nv.reservedSmem.offset0,@object
	.size		.nv.reservedSmem.offset0,0x4
	.type		.nv.reservedSmem.cap,@object
	.size		.nv.reservedSmem.cap,0x4
